//
// Generated by NVIDIA NVVM Compiler
//
// Compiler Build ID: CL-36424714
// Cuda compilation tools, release 13.0, V13.0.88
// Based on NVVM 20.0.0
//

.version 9.0
.target sm_100
.address_size 64

	// .globl	_Z19bitonic_sort_kernelPjjjjb

.visible .entry _Z19bitonic_sort_kernelPjjjjb(
	.param .u64 .ptr .align 1 _Z19bitonic_sort_kernelPjjjjb_param_0,
	.param .u32 _Z19bitonic_sort_kernelPjjjjb_param_1,
	.param .u32 _Z19bitonic_sort_kernelPjjjjb_param_2,
	.param .u32 _Z19bitonic_sort_kernelPjjjjb_param_3,
	.param .u8 _Z19bitonic_sort_kernelPjjjjb_param_4
)
{
	.reg .pred 	%p<11>;
	.reg .b16 	%rs<2>;
	.reg .b32 	%r<13>;
	.reg .b64 	%rd<7>;

	ld.param.u64 	%rd3, [_Z19bitonic_sort_kernelPjjjjb_param_0];
	ld.param.u32 	%r6, [_Z19bitonic_sort_kernelPjjjjb_param_1];
	ld.param.u32 	%r5, [_Z19bitonic_sort_kernelPjjjjb_param_2];
	ld.param.u32 	%r7, [_Z19bitonic_sort_kernelPjjjjb_param_3];
	ld.param.s8 	%rs1, [_Z19bitonic_sort_kernelPjjjjb_param_4];
	mov.u32 	%r8, %ctaid.x;
	mov.u32 	%r9, %ntid.x;
	mov.u32 	%r10, %tid.x;
	mad.lo.s32 	%r1, %r8, %r9, %r10;
	xor.b32  	%r2, %r7, %r1;
	min.u32 	%r11, %r6, %r2;
	setp.le.u32 	%p1, %r11, %r1;
	setp.ge.u32 	%p2, %r2, %r6;
	or.pred  	%p3, %p2, %p1;
	@%p3 bra 	$L__BB0_9;
	cvta.to.global.u64 	%rd4, %rd3;
	mul.wide.u32 	%rd5, %r1, 4;
	add.s64 	%rd1, %rd4, %rd5;
	ld.global.u32 	%r3, [%rd1];
	mul.wide.u32 	%rd6, %r2, 4;
	add.s64 	%rd2, %rd4, %rd6;
	ld.global.u32 	%r4, [%rd2];
	and.b32  	%r12, %r5, %r1;
	setp.ne.s32 	%p4, %r12, 0;
	@%p4 bra 	$L__BB0_5;
	setp.eq.s16 	%p8, %rs1, 0;
	@%p8 bra 	$L__BB0_4;
	setp.gt.u32 	%p9, %r3, %r4;
	@%p9 bra 	$L__BB0_8;
	bra.uni 	$L__BB0_9;
$L__BB0_4:
	setp.lt.u32 	%p10, %r3, %r4;
	@%p10 bra 	$L__BB0_8;
	bra.uni 	$L__BB0_9;
$L__BB0_5:
	setp.eq.s16 	%p5, %rs1, 0;
	@%p5 bra 	$L__BB0_7;
	setp.lt.u32 	%p6, %r3, %r4;
	@%p6 bra 	$L__BB0_8;
	bra.uni 	$L__BB0_9;
$L__BB0_7:
	setp.le.u32 	%p7, %r3, %r4;
	@%p7 bra 	$L__BB0_9;
$L__BB0_8:
	st.global.u32 	[%rd1], %r4;
	st.global.u32 	[%rd2], %r3;
$L__BB0_9:
	ret;

}
	// .globl	_Z17bitonic_sort_stepPjjjjb
.visible .entry _Z17bitonic_sort_stepPjjjjb(
	.param .u64 .ptr .align 1 _Z17bitonic_sort_stepPjjjjb_param_0,
	.param .u32 _Z17bitonic_sort_stepPjjjjb_param_1,
	.param .u32 _Z17bitonic_sort_stepPjjjjb_param_2,
	.param .u32 _Z17bitonic_sort_stepPjjjjb_param_3,
	.param .u8 _Z17bitonic_sort_stepPjjjjb_param_4
)
{
	.reg .pred 	%p<8>;
	.reg .b16 	%rs<2>;
	.reg .b32 	%r<30>;
	.reg .b64 	%rd<7>;

	ld.param.u64 	%rd3, [_Z17bitonic_sort_stepPjjjjb_param_0];
	ld.param.u32 	%r6, [_Z17bitonic_sort_stepPjjjjb_param_1];
	ld.param.u32 	%r7, [_Z17bitonic_sort_stepPjjjjb_param_2];
	ld.param.u32 	%r8, [_Z17bitonic_sort_stepPjjjjb_param_3];
	ld.param.s8 	%rs1, [_Z17bitonic_sort_stepPjjjjb_param_4];
	mov.u32 	%r9, %ctaid.x;
	mov.u32 	%r10, %ntid.x;
	mov.u32 	%r11, %tid.x;
	mad.lo.s32 	%r1, %r9, %r10, %r11;
	shr.u32 	%r12, %r6, 1;
	setp.ge.u32 	%p1, %r1, %r12;
	@%p1 bra 	$L__BB1_4;
	not.b32 	%r13, %r8;
	add.s32 	%r14, %r7, %r13;
	mov.b32 	%r15, 1;
	shl.b32 	%r16, %r15, %r14;
	mov.b32 	%r17, -1;
	shl.b32 	%r18, %r17, %r14;
	and.b32  	%r19, %r18, %r1;
	shl.b32 	%r20, %r19, 1;
	add.s32 	%r21, %r16, -1;
	and.b32  	%r22, %r21, %r1;
	add.s32 	%r2, %r20, %r22;
	add.s32 	%r3, %r2, %r16;
	setp.ge.u32 	%p2, %r3, %r6;
	@%p2 bra 	$L__BB1_4;
	cvta.to.global.u64 	%rd4, %rd3;
	mul.wide.u32 	%rd5, %r2, 4;
	add.s64 	%rd1, %rd4, %rd5;
	ld.global.u32 	%r4, [%rd1];
	mul.wide.u32 	%rd6, %r3, 4;
	add.s64 	%rd2, %rd4, %rd6;
	ld.global.u32 	%r5, [%rd2];
	shr.u32 	%r23, %r2, %r7;
	cvt.s32.s16 	%r24, %rs1;
	and.b32  	%r25, %r23, 1;
	setp.eq.s32 	%p3, %r25, %r24;
	setp.gt.u32 	%p4, %r4, %r5;
	setp.lt.u32 	%p5, %r4, %r5;
	selp.u32 	%r26, -1, 0, %p4;
	selp.u32 	%r27, -1, 0, %p5;
	selp.b32 	%r28, %r27, %r26, %p3;
	and.b32  	%r29, %r28, 1;
	setp.eq.b32 	%p6, %r29, 1;
	not.pred 	%p7, %p6;
	@%p7 bra 	$L__BB1_4;
	st.global.u32 	[%rd1], %r5;
	st.global.u32 	[%rd2], %r4;
$L__BB1_4:
	ret;

}


// ===== COMPILED SASS (sm_100) =====

	.target	sm_100

	.elftype	@"ET_EXEC"


//--------------------- .note.nv.tkinfo           --------------------------
	.section	.note.nv.tkinfo,"",@"SHT_NOTE"
	.sectionflags	@"SHF_NOTE_NV_TKINFO"
	.tkinfo
        /*0018*/ 	.word	0x00000002
        /*0030*/ 	.string	""
        /*0030*/ 	.string	"ptxas"
        /*0030*/ 	.string	"Cuda compilation tools, release 13.0, V13.0.88"
        /*0030*/ 	.string	"Build cuda_13.0.r13.0/compiler.36424714_0"
        /*0030*/ 	.string	"-arch sm_100 -m 64 "



//--------------------- .note.nv.cuinfo           --------------------------
	.section	.note.nv.cuinfo,"",@"SHT_NOTE"
	.sectionflags	@"SHF_NOTE_NV_CUINFO"
        /*0018*/ 	.short	0x0002
        /*001a*/ 	.short	0x0064
        /*001c*/ 	.short	0x0082
	.zero		2


//--------------------- .nv.info                  --------------------------
	.section	.nv.info,"",@"SHT_CUDA_INFO"
	.align	4


	//----- nvinfo : EIATTR_REGCOUNT
	.align		4
        /*0000*/ 	.byte	0x04, 0x2f
        /*0002*/ 	.short	(.L_1 - .L_0)
	.align		4
.L_0:
        /*0004*/ 	.word	index@(_Z19bitonic_sort_kernelPjjjjb)
        /*0008*/ 	.word	0x0000000c


	//----- nvinfo : EIATTR_FRAME_SIZE
	.align		4
.L_1:
        /*000c*/ 	.byte	0x04, 0x11
        /*000e*/ 	.short	(.L_3 - .L_2)
	.align		4
.L_2:
        /*0010*/ 	.word	index@(_Z19bitonic_sort_kernelPjjjjb)
        /*0014*/ 	.word	0x00000000


	//----- nvinfo : EIATTR_REGCOUNT
	.align		4
.L_3:
        /*0018*/ 	.byte	0x04, 0x2f
        /*001a*/ 	.short	(.L_5 - .L_4)
	.align		4
.L_4:
        /*001c*/ 	.word	index@(_Z17bitonic_sort_stepPjjjjb)
        /*0020*/ 	.word	0x0000000c


	//----- nvinfo : EIATTR_FRAME_SIZE
	.align		4
.L_5:
        /*0024*/ 	.byte	0x04, 0x11
        /*0026*/ 	.short	(.L_7 - .L_6)
	.align		4
.L_6:
        /*0028*/ 	.word	index@(_Z17bitonic_sort_stepPjjjjb)
        /*002c*/ 	.word	0x00000000


	//----- nvinfo : EIATTR_MIN_STACK_SIZE
	.align		4
.L_7:
        /*0030*/ 	.byte	0x04, 0x12
        /*0032*/ 	.short	(.L_9 - .L_8)
	.align		4
.L_8:
        /*0034*/ 	.word	index@(_Z17bitonic_sort_stepPjjjjb)
        /*0038*/ 	.word	0x00000000


	//----- nvinfo : EIATTR_MIN_STACK_SIZE
	.align		4
.L_9:
        /*003c*/ 	.byte	0x04, 0x12
        /*003e*/ 	.short	(.L_11 - .L_10)
	.align		4
.L_10:
        /*0040*/ 	.word	index@(_Z19bitonic_sort_kernelPjjjjb)
        /*0044*/ 	.word	0x00000000
.L_11:


//--------------------- .nv.compat                --------------------------
	.section	.nv.compat,"",@"SHT_CUDA_COMPAT_INFO"
	.align	4
        /*0000*/ 	.byte	0x02, 0x09, 0x00, 0x00, 0x02, 0x02, 0x01, 0x00, 0x02, 0x05, 0x05, 0x00, 0x03, 0x07, 0x01, 0x01
        /*0010*/ 	.byte	0x02, 0x03, 0x00, 0x00, 0x02, 0x06, 0x01, 0x00, 0x04, 0x0b, 0x08, 0x00, 0x09, 0x00, 0x00, 0x00
        /*0020*/ 	.byte	0x00, 0x00, 0x00, 0x00


//--------------------- .nv.info._Z17bitonic_sort_stepPjjjjb --------------------------
	.section	.nv.info._Z17bitonic_sort_stepPjjjjb,"",@"SHT_CUDA_INFO"
	.sectionflags	@""
	.align	4


	//----- nvinfo : EIATTR_CUDA_API_VERSION
	.align		4
        /*0000*/ 	.byte	0x04, 0x37
        /*0002*/ 	.short	(.L_13 - .L_12)
.L_12:
        /*0004*/ 	.word	0x00000082


	//----- nvinfo : EIATTR_KPARAM_INFO
	.align		4
.L_13:
        /*0008*/ 	.byte	0x04, 0x17
        /*000a*/ 	.short	(.L_15 - .L_14)
.L_14:
        /*000c*/ 	.word	0x00000000
        /*0010*/ 	.short	0x0004
        /*0012*/ 	.short	0x0014
        /*0014*/ 	.byte	0x00, 0xf0, 0x05, 0x00


	//----- nvinfo : EIATTR_KPARAM_INFO
	.align		4
.L_15:
        /*0018*/ 	.byte	0x04, 0x17
        /*001a*/ 	.short	(.L_17 - .L_16)
.L_16:
        /*001c*/ 	.word	0x00000000
        /*0020*/ 	.short	0x0003
        /*0022*/ 	.short	0x0010
        /*0024*/ 	.byte	0x00, 0xf0, 0x11, 0x00


	//----- nvinfo : EIATTR_KPARAM_INFO
	.align		4
.L_17:
        /*0028*/ 	.byte	0x04, 0x17
        /*002a*/ 	.short	(.L_19 - .L_18)
.L_18:
        /*002c*/ 	.word	0x00000000
        /*0030*/ 	.short	0x0002
        /*0032*/ 	.short	0x000c
        /*0034*/ 	.byte	0x00, 0xf0, 0x11, 0x00


	//----- nvinfo : EIATTR_KPARAM_INFO
	.align		4
.L_19:
        /*0038*/ 	.byte	0x04, 0x17
        /*003a*/ 	.short	(.L_21 - .L_20)
.L_20:
        /*003c*/ 	.word	0x00000000
        /*0040*/ 	.short	0x0001
        /*0042*/ 	.short	0x0008
        /*0044*/ 	.byte	0x00, 0xf0, 0x11, 0x00


	//----- nvinfo : EIATTR_KPARAM_INFO
	.align		4
.L_21:
        /*0048*/ 	.byte	0x04, 0x17
        /*004a*/ 	.short	(.L_23 - .L_22)
.L_22:
        /*004c*/ 	.word	0x00000000
        /*0050*/ 	.short	0x0000
        /*0052*/ 	.short	0x0000
        /*0054*/ 	.byte	0x00, 0xf5, 0x21, 0x00


	//----- nvinfo : EIATTR_SPARSE_MMA_MASK
	.align		4
.L_23:
        /*0058*/ 	.byte	0x03, 0x50
        /*005a*/ 	.short	0x0000


	//----- nvinfo : EIATTR_MAXREG_COUNT
	.align		4
        /*005c*/ 	.byte	0x03, 0x1b
        /*005e*/ 	.short	0x00ff


	//----- nvinfo : EIATTR_MERCURY_ISA_VERSION
	.align		4
        /*0060*/ 	.byte	0x03, 0x5f
        /*0062*/ 	.short	0x0101


	//----- nvinfo : EIATTR_VRC_CTA_INIT_COUNT
	.align		4
        /*0064*/ 	.byte	0x02, 0x4a
	.zero		1
	.zero		1


	//----- nvinfo : EIATTR_EXIT_INSTR_OFFSETS
	.align		4
        /*0068*/ 	.byte	0x04, 0x1c
        /*006a*/ 	.short	(.L_25 - .L_24)


	//   ....[0]....
.L_24:
        /*006c*/ 	.word	0x00000080


	//   ....[1]....
        /*0070*/ 	.word	0x00000170


	//   ....[2]....
        /*0074*/ 	.word	0x00000290


	//   ....[3]....
        /*0078*/ 	.word	0x000002c0


	//----- nvinfo : EIATTR_CBANK_PARAM_SIZE
	.align		4
.L_25:
        /*007c*/ 	.byte	0x03, 0x19
        /*007e*/ 	.short	0x0015


	//----- nvinfo : EIATTR_PARAM_CBANK
	.align		4
        /*0080*/ 	.byte	0x04, 0x0a
        /*0082*/ 	.short	(.L_27 - .L_26)
	.align		4
.L_26:
        /*0084*/ 	.word	index@(.nv.constant0._Z17bitonic_sort_stepPjjjjb)
        /*0088*/ 	.short	0x0380
        /*008a*/ 	.short	0x0015


	//----- nvinfo : EIATTR_SW_WAR
	.align		4
.L_27:
        /*008c*/ 	.byte	0x04, 0x36
        /*008e*/ 	.short	(.L_29 - .L_28)
.L_28:
        /*0090*/ 	.word	0x00000008
.L_29:


//--------------------- .nv.info._Z19bitonic_sort_kernelPjjjjb --------------------------
	.section	.nv.info._Z19bitonic_sort_kernelPjjjjb,"",@"SHT_CUDA_INFO"
	.sectionflags	@""
	.align	4


	//----- nvinfo : EIATTR_CUDA_API_VERSION
	.align		4
        /*0000*/ 	.byte	0x04, 0x37
        /*0002*/ 	.short	(.L_31 - .L_30)
.L_30:
        /*0004*/ 	.word	0x00000082


	//----- nvinfo : EIATTR_KPARAM_INFO
	.align		4
.L_31:
        /*0008*/ 	.byte	0x04, 0x17
        /*000a*/ 	.short	(.L_33 - .L_32)
.L_32:
        /*000c*/ 	.word	0x00000000
        /*0010*/ 	.short	0x0004
        /*0012*/ 	.short	0x0014
        /*0014*/ 	.byte	0x00, 0xf0, 0x05, 0x00


	//----- nvinfo : EIATTR_KPARAM_INFO
	.align		4
.L_33:
        /*0018*/ 	.byte	0x04, 0x17
        /*001a*/ 	.short	(.L_35 - .L_34)
.L_34:
        /*001c*/ 	.word	0x00000000
        /*0020*/ 	.short	0x0003
        /*0022*/ 	.short	0x0010
        /*0024*/ 	.byte	0x00, 0xf0, 0x11, 0x00


	//----- nvinfo : EIATTR_KPARAM_INFO
	.align		4
.L_35:
        /*0028*/ 	.byte	0x04, 0x17
        /*002a*/ 	.short	(.L_37 - .L_36)
.L_36:
        /*002c*/ 	.word	0x00000000
        /*0030*/ 	.short	0x0002
        /*0032*/ 	.short	0x000c
        /*0034*/ 	.byte	0x00, 0xf0, 0x11, 0x00


	//----- nvinfo : EIATTR_KPARAM_INFO
	.align		4
.L_37:
        /*0038*/ 	.byte	0x04, 0x17
        /*003a*/ 	.short	(.L_39 - .L_38)
.L_38:
        /*003c*/ 	.word	0x00000000
        /*0040*/ 	.short	0x0001
        /*0042*/ 	.short	0x0008
        /*0044*/ 	.byte	0x00, 0xf0, 0x11, 0x00


	//----- nvinfo : EIATTR_KPARAM_INFO
	.align		4
.L_39:
        /*0048*/ 	.byte	0x04, 0x17
        /*004a*/ 	.short	(.L_41 - .L_40)
.L_40:
        /*004c*/ 	.word	0x00000000
        /*0050*/ 	.short	0x0000
        /*0052*/ 	.short	0x0000
        /*0054*/ 	.byte	0x00, 0xf5, 0x21, 0x00


	//----- nvinfo : EIATTR_SPARSE_MMA_MASK
	.align		4
.L_41:
        /*0058*/ 	.byte	0x03, 0x50
        /*005a*/ 	.short	0x0000


	//----- nvinfo : EIATTR_MAXREG_COUNT
	.align		4
        /*005c*/ 	.byte	0x03, 0x1b
        /*005e*/ 	.short	0x00ff


	//----- nvinfo : EIATTR_MERCURY_ISA_VERSION
	.align		4
        /*0060*/ 	.byte	0x03, 0x5f
        /*0062*/ 	.short	0x0101


	//----- nvinfo : EIATTR_VRC_CTA_INIT_COUNT
	.align		4
        /*0064*/ 	.byte	0x02, 0x4a
	.zero		1
	.zero		1


	//----- nvinfo : EIATTR_EXIT_INSTR_OFFSETS
	.align		4
        /*0068*/ 	.byte	0x04, 0x1c
        /*006a*/ 	.short	(.L_43 - .L_42)


	//   ....[0]....
.L_42:
        /*006c*/ 	.word	0x000000b0


	//   ....[1]....
        /*0070*/ 	.word	0x000001c0


	//   ....[2]....
        /*0074*/ 	.word	0x000001f0


	//   ....[3]....
        /*0078*/ 	.word	0x00000260


	//   ....[4]....
        /*007c*/ 	.word	0x00000280


	//   ....[5]....
        /*0080*/ 	.word	0x000002c0


	//----- nvinfo : EIATTR_CRS_STACK_SIZE
	.align		4
.L_43:
        /*0084*/ 	.byte	0x04, 0x1e
        /*0086*/ 	.short	(.L_45 - .L_44)
.L_44:
        /*0088*/ 	.word	0x00000000


	//----- nvinfo : EIATTR_CBANK_PARAM_SIZE
	.align		4
.L_45:
        /*008c*/ 	.byte	0x03, 0x19
        /*008e*/ 	.short	0x0015


	//----- nvinfo : EIATTR_PARAM_CBANK
	.align		4
        /*0090*/ 	.byte	0x04, 0x0a
        /*0092*/ 	.short	(.L_47 - .L_46)
	.align		4
.L_46:
        /*0094*/ 	.word	index@(.nv.constant0._Z19bitonic_sort_kernelPjjjjb)
        /*0098*/ 	.short	0x0380
        /*009a*/ 	.short	0x0015


	//----- nvinfo : EIATTR_SW_WAR
	.align		4
.L_47:
        /*009c*/ 	.byte	0x04, 0x36
        /*009e*/ 	.short	(.L_49 - .L_48)
.L_48:
        /*00a0*/ 	.word	0x00000008
.L_49:


//--------------------- .nv.callgraph             --------------------------
	.section	.nv.callgraph,"",@"SHT_CUDA_CALLGRAPH"
	.align	4
	.sectionentsize	8
	.align		4
        /*0000*/ 	.word	0x00000000
	.align		4
        /*0004*/ 	.word	0xffffffff
	.align		4
        /*0008*/ 	.word	0x00000000
	.align		4
        /*000c*/ 	.word	0xfffffffe
	.align		4
        /*0010*/ 	.word	0x00000000
	.align		4
        /*0014*/ 	.word	0xfffffffd
	.align		4
        /*0018*/ 	.word	0x00000000
	.align		4
        /*001c*/ 	.word	0xfffffffc


//--------------------- .text._Z17bitonic_sort_stepPjjjjb --------------------------
	.section	.text._Z17bitonic_sort_stepPjjjjb,"ax",@progbits
	.align	128
        .global         _Z17bitonic_sort_stepPjjjjb
        .type           _Z17bitonic_sort_stepPjjjjb,@function
        .size           _Z17bitonic_sort_stepPjjjjb,(.L_x_7 - _Z17bitonic_sort_stepPjjjjb)
        .other          _Z17bitonic_sort_stepPjjjjb,@"STO_CUDA_ENTRY STV_DEFAULT"
_Z17bitonic_sort_stepPjjjjb:
.text._Z17bitonic_sort_stepPjjjjb:
[----:B------:R-:W-:Y:S01]  /*0000*/  LDC R1, c[0x0][0x37c] ;  /* 0x0000df00ff017b82 */ /* 0x000fe20000000800 */
[----:B------:R-:W0:Y:S07]  /*0010*/  S2R R3, SR_TID.X ;  /* 0x0000000000037919 */ /* 0x000e2e0000002100 */
[----:B------:R-:W0:Y:S01]  /*0020*/  S2UR UR5, SR_CTAID.X ;  /* 0x00000000000579c3 */ /* 0x000e220000002500 */
[----:B------:R-:W1:Y:S07]  /*0030*/  LDCU UR7, c[0x0][0x388] ;  /* 0x00007100ff0777ac */ /* 0x000e6e0008000800 */
[----:B------:R-:W0:Y:S01]  /*0040*/  LDC R0, c[0x0][0x360] ;  /* 0x0000d800ff007b82 */ /* 0x000e220000000800 */
[----:B-1----:R-:W-:Y:S01]  /*0050*/  USHF.R.U32.HI UR4, URZ, 0x1, UR7 ;  /* 0x00000001ff047899 */ /* 0x002fe20008011607 */
[----:B0-----:R-:W-:-:S05]  /*0060*/  IMAD R0, R0, UR5, R3 ;  /* 0x0000000500007c24 */ /* 0x001fca000f8e0203 */
[----:B------:R-:W-:-:S13]  /*0070*/  ISETP.GE.U32.AND P0, PT, R0, UR4, PT ;  /* 0x0000000400007c0c */ /* 0x000fda000bf06070 */
[----:B------:R-:W-:Y:S05]  /*0080*/  @P0 EXIT ;  /* 0x000000000000094d */ /* 0x000fea0003800000 */
[----:B------:R-:W0:Y:S01]  /*0090*/  LDCU UR4, c[0x0][0x390] ;  /* 0x00007200ff0477ac */ /* 0x000e220008000800 */
[----:B------:R-:W1:Y:S01]  /*00a0*/  LDCU UR8, c[0x0][0x38c] ;  /* 0x00007180ff0877ac */ /* 0x000e620008000800 */
[----:B------:R-:W-:Y:S01]  /*00b0*/  UMOV UR5, 0x1 ;  /* 0x0000000100057882 */ /* 0x000fe20000000000 */
[----:B------:R-:W-:Y:S01]  /*00c0*/  UMOV UR6, 0xffffffff ;  /* 0xffffffff00067882 */ /* 0x000fe20000000000 */
[----:B0-----:R-:W-:-:S04]  /*00d0*/  ULOP3.LUT UR4, URZ, UR4, URZ, 0x33, !UPT ;  /* 0x00000004ff047292 */ /* 0x001fc8000f8e33ff */
[----:B-1----:R-:W-:-:S04]  /*00e0*/  UIADD3 UR4, UPT, UPT, UR4, UR8, URZ ;  /* 0x0000000804047290 */ /* 0x002fc8000fffe0ff */
[----:B------:R-:W-:Y:S02]  /*00f0*/  USHF.L.U32 UR5, UR5, UR4, URZ ;  /* 0x0000000405057299 */ /* 0x000fe400080006ff */
[----:B------:R-:W-:Y:S02]  /*0100*/  USHF.L.U32 UR4, UR6, UR4, URZ ;  /* 0x0000000406047299 */ /* 0x000fe400080006ff */
[----:B------:R-:W-:-:S04]  /*0110*/  UIADD3 UR6, UPT, UPT, UR5, -0x1, URZ ;  /* 0xffffffff05067890 */ /* 0x000fc8000fffe0ff */
[C---:B------:R-:W-:Y:S02]  /*0120*/  LOP3.LUT R2, R0.reuse, UR4, RZ, 0xc0, !PT ;  /* 0x0000000400027c12 */ /* 0x040fe4000f8ec0ff */
[----:B------:R-:W-:-:S05]  /*0130*/  LOP3.LUT R3, R0, UR6, RZ, 0xc0, !PT ;  /* 0x0000000600037c12 */ /* 0x000fca000f8ec0ff */
[----:B------:R-:W-:-:S04]  /*0140*/  IMAD R7, R2, 0x2, R3 ;  /* 0x0000000202077824 */ /* 0x000fc800078e0203 */
[----:B------:R-:W-:-:S05]  /*0150*/  VIADD R9, R7, UR5 ;  /* 0x0000000507097c36 */ /* 0x000fca0008000000 */
[----:B------:R-:W-:-:S13]  /*0160*/  ISETP.GE.U32.AND P0, PT, R9, UR7, PT ;  /* 0x0000000709007c0c */ /* 0x000fda000bf06070 */
[----:B------:R-:W-:Y:S05]  /*0170*/  @P0 EXIT ;  /* 0x000000000000094d */ /* 0x000fea0003800000 */
[----:B------:R-:W0:Y:S01]  /*0180*/  LDC.64 R4, c[0x0][0x380] ;  /* 0x0000e000ff047b82 */ /* 0x000e220000000a00 */
[----:B------:R-:W1:Y:S01]  /*0190*/  LDCU.64 UR6, c[0x0][0x358] ;  /* 0x00006b00ff0677ac */ /* 0x000e620008000a00 */
[----:B------:R-:W2:Y:S01]  /*01a0*/  LDCU.U8 UR4, c[0x0][0x394] ;  /* 0x00007280ff0477ac */ /* 0x000ea20008000000 */
[----:B0-----:R-:W-:-:S04]  /*01b0*/  IMAD.WIDE.U32 R2, R7, 0x4, R4 ;  /* 0x0000000407027825 */ /* 0x001fc800078e0004 */
[----:B------:R-:W-:Y:S02]  /*01c0*/  IMAD.WIDE.U32 R4, R9, 0x4, R4 ;  /* 0x0000000409047825 */ /* 0x000fe400078e0004 */
[----:B-1----:R-:W3:Y:S04]  /*01d0*/  LDG.E R9, desc[UR6][R2.64] ;  /* 0x0000000602097981 */ /* 0x002ee8000c1e1900 */
[----:B------:R-:W3:Y:S01]  /*01e0*/  LDG.E R0, desc[UR6][R4.64] ;  /* 0x0000000604007981 */ /* 0x000ee2000c1e1900 */
[----:B------:R-:W-:Y:S01]  /*01f0*/  SHF.R.U32.HI R7, RZ, UR8, R7 ;  /* 0x00000008ff077c19 */ /* 0x000fe20008011607 */
[----:B--2---:R-:W-:-:S03]  /*0200*/  UPRMT UR4, UR4, 0x8880, URZ ;  /* 0x0000888004047896 */ /* 0x004fc600080000ff */
[----:B------:R-:W-:-:S04]  /*0210*/  LOP3.LUT R7, R7, 0x1, RZ, 0xc0, !PT ;  /* 0x0000000107077812 */ /* 0x000fc800078ec0ff */
[----:B------:R-:W-:Y:S02]  /*0220*/  ISETP.NE.AND P1, PT, R7, UR4, PT ;  /* 0x0000000407007c0c */ /* 0x000fe4000bf25270 */
[CC--:B---3--:R-:W-:Y:S02]  /*0230*/  ISETP.GT.U32.AND P0, PT, R9.reuse, R0.reuse, PT ;  /* 0x000000000900720c */ /* 0x0c8fe40003f04070 */
[----:B------:R-:W-:Y:S02]  /*0240*/  ISETP.GE.U32.AND P2, PT, R9, R0, PT ;  /* 0x000000000900720c */ /* 0x000fe40003f46070 */
[----:B------:R-:W-:-:S07]  /*0250*/  SEL R6, RZ, 0xffffffff, !P0 ;  /* 0xffffffffff067807 */ /* 0x000fce0004000000 */
[----:B------:R-:W-:-:S04]  /*0260*/  @!P1 SEL R6, RZ, 0xffffffff, P2 ;  /* 0xffffffffff069807 */ /* 0x000fc80001000000 */
[----:B------:R-:W-:-:S04]  /*0270*/  LOP3.LUT R6, R6, 0x1, RZ, 0xc0, !PT ;  /* 0x0000000106067812 */ /* 0x000fc800078ec0ff */
[----:B------:R-:W-:-:S13]  /*0280*/  ISETP.NE.U32.AND P0, PT, R6, 0x1, PT ;  /* 0x000000010600780c */ /* 0x000fda0003f05070 */
[----:B------:R-:W-:Y:S05]  /*0290*/  @P0 EXIT ;  /* 0x000000000000094d */ /* 0x000fea0003800000 */
[----:B------:R-:W-:Y:S04]  /*02a0*/  STG.E desc[UR6][R2.64], R0 ;  /* 0x0000000002007986 */ /* 0x000fe8000c101906 */
[----:B------:R-:W-:Y:S01]  /*02b0*/  STG.E desc[UR6][R4.64], R9 ;  /* 0x0000000904007986 */ /* 0x000fe2000c101906 */
[----:B------:R-:W-:Y:S05]  /*02c0*/  EXIT ;  /* 0x000000000000794d */ /* 0x000fea0003800000 */
.L_x_0:
[----:B------:R-:W-:-:S00]  /*02d0*/  BRA `(.L_x_0) ;  /* 0xfffffffc00fc7947 */ /* 0x000fc0000383ffff */
[----:B------:R-:W-:-:S00]  /*02e0*/  NOP ;  /* 0x0000000000007918 */ /* 0x000fc00000000000 */
        /* <DEDUP_REMOVED lines=9> */
.L_x_7:


//--------------------- .text._Z19bitonic_sort_kernelPjjjjb --------------------------
	.section	.text._Z19bitonic_sort_kernelPjjjjb,"ax",@progbits
	.align	128
        .global         _Z19bitonic_sort_kernelPjjjjb
        .type           _Z19bitonic_sort_kernelPjjjjb,@function
        .size           _Z19bitonic_sort_kernelPjjjjb,(.L_x_8 - _Z19bitonic_sort_kernelPjjjjb)
        .other          _Z19bitonic_sort_kernelPjjjjb,@"STO_CUDA_ENTRY STV_DEFAULT"
_Z19bitonic_sort_kernelPjjjjb:
.text._Z19bitonic_sort_kernelPjjjjb:
[----:B------:R-:W-:Y:S01]  /*0000*/  LDC R1, c[0x0][0x37c] ;  /* 0x0000df00ff017b82 */ /* 0x000fe20000000800 */
[----:B------:R-:W0:Y:S07]  /*0010*/  S2R R0, SR_TID.X ;  /* 0x0000000000007919 */ /* 0x000e2e0000002100 */
[----:B------:R-:W0:Y:S01]  /*0020*/  S2UR UR4, SR_CTAID.X ;  /* 0x00000000000479c3 */ /* 0x000e220000002500 */
[----:B------:R-:W1:Y:S01]  /*0030*/  LDCU UR5, c[0x0][0x390] ;  /* 0x00007200ff0577ac */ /* 0x000e620008000800 */
[----:B------:R-:W2:Y:S06]  /*0040*/  LDCU UR6, c[0x0][0x388] ;  /* 0x00007100ff0677ac */ /* 0x000eac0008000800 */
[----:B------:R-:W0:Y:S02]  /*0050*/  LDC R7, c[0x0][0x360] ;  /* 0x0000d800ff077b82 */ /* 0x000e240000000800 */
[----:B0-----:R-:W-:-:S05]  /*0060*/  IMAD R7, R7, UR4, R0 ;  /* 0x0000000407077c24 */ /* 0x001fca000f8e0200 */
[----:B-1----:R-:W-:-:S04]  /*0070*/  LOP3.LUT R9, R7, UR5, RZ, 0x3c, !PT ;  /* 0x0000000507097c12 */ /* 0x002fc8000f8e3cff */
[----:B--2---:R-:W-:-:S04]  /*0080*/  VIMNMX.U32 R0, PT, PT, R9, UR6, PT ;  /* 0x0000000609007c48 */ /* 0x004fc8000bfe0000 */
[----:B------:R-:W-:-:S04]  /*0090*/  ISETP.GT.U32.AND P0, PT, R0, R7, PT ;  /* 0x000000070000720c */ /* 0x000fc80003f04070 */
[----:B------:R-:W-:-:S13]  /*00a0*/  ISETP.GE.U32.OR P0, PT, R9, UR6, !P0 ;  /* 0x0000000609007c0c */ /* 0x000fda000c706470 */
[----:B------:R-:W-:Y:S05]  /*00b0*/  @P0 EXIT ;  /* 0x000000000000094d */ /* 0x000fea0003800000 */
[----:B------:R-:W0:Y:S01]  /*00c0*/  LDC.64 R4, c[0x0][0x380] ;  /* 0x0000e000ff047b82 */ /* 0x000e220000000a00 */
[----:B------:R-:W1:Y:S01]  /*00d0*/  LDCU.64 UR6, c[0x0][0x358] ;  /* 0x00006b00ff0677ac */ /* 0x000e620008000a00 */
[----:B------:R-:W2:Y:S01]  /*00e0*/  LDCU UR4, c[0x0][0x38c] ;  /* 0x00007180ff0477ac */ /* 0x000ea20008000800 */
[----:B0-----:R-:W-:-:S04]  /*00f0*/  IMAD.WIDE.U32 R2, R7, 0x4, R4 ;  /* 0x0000000407027825 */ /* 0x001fc800078e0004 */
[----:B------:R-:W-:Y:S02]  /*0100*/  IMAD.WIDE.U32 R4, R9, 0x4, R4 ;  /* 0x0000000409047825 */ /* 0x000fe400078e0004 */
[----:B-1----:R0:W5:Y:S04]  /*0110*/  LDG.E R9, desc[UR6][R2.64] ;  /* 0x0000000602097981 */ /* 0x002168000c1e1900 */
[----:B------:R0:W5:Y:S01]  /*0120*/  LDG.E R0, desc[UR6][R4.64] ;  /* 0x0000000604007981 */ /* 0x000162000c1e1900 */
[----:B--2---:R-:W-:Y:S01]  /*0130*/  LOP3.LUT P0, RZ, R7, UR4, RZ, 0xc0, !PT ;  /* 0x0000000407ff7c12 */ /* 0x004fe2000f80c0ff */
[----:B------:R-:W-:-:S12]  /*0140*/  BSSY.RECONVERGENT B0, `(.L_x_1) ;  /* 0x0000015000007945 */ /* 0x000fd80003800200 */
[----:B0-----:R-:W-:Y:S05]  /*0150*/  @P0 BRA `(.L_x_2) ;  /* 0x0000000000280947 */ /* 0x001fea0003800000 */
[----:B------:R-:W0:Y:S02]  /*0160*/  LDCU.U8 UR4, c[0x0][0x394] ;  /* 0x00007280ff0477ac */ /* 0x000e240008000000 */
[----:B0-----:R-:W-:-:S04]  /*0170*/  UPRMT UR4, UR4, 0x8880, URZ ;  /* 0x0000888004047896 */ /* 0x001fc800080000ff */
[----:B------:R-:W-:-:S09]  /*0180*/  UISETP.NE.AND UP0, UPT, UR4, URZ, UPT ;  /* 0x000000ff0400728c */ /* 0x000fd2000bf05270 */
[----:B------:R-:W-:Y:S05]  /*0190*/  BRA.U !UP0, `(.L_x_3) ;  /* 0x00000001080c7547 */ /* 0x000fea000b800000 */
[----:B-----5:R-:W-:-:S13]  /*01a0*/  ISETP.GT.U32.AND P0, PT, R9, R0, PT ;  /* 0x000000000900720c */ /* 0x020fda0003f04070 */
[----:B------:R-:W-:Y:S05]  /*01b0*/  @P0 BRA `(.L_x_4) ;  /* 0x0000000000340947 */ /* 0x000fea0003800000 */
[----:B------:R-:W-:Y:S05]  /*01c0*/  EXIT ;  /* 0x000000000000794d */ /* 0x000fea0003800000 */
.L_x_3:
[----:B-----5:R-:W-:-:S13]  /*01d0*/  ISETP.GE.U32.AND P0, PT, R9, R0, PT ;  /* 0x000000000900720c */ /* 0x020fda0003f06070 */
[----:B------:R-:W-:Y:S05]  /*01e0*/  @!P0 BRA `(.L_x_4) ;  /* 0x0000000000288947 */ /* 0x000fea0003800000 */
[----:B------:R-:W-:Y:S05]  /*01f0*/  EXIT ;  /* 0x000000000000794d */ /* 0x000fea0003800000 */
.L_x_2:
[----:B------:R-:W0:Y:S02]  /*0200*/  LDCU.U8 UR4, c[0x0][0x394] ;  /* 0x00007280ff0477ac */ /* 0x000e240008000000 */
[----:B0-----:R-:W-:-:S04]  /*0210*/  UPRMT UR4, UR4, 0x8880, URZ ;  /* 0x0000888004047896 */ /* 0x001fc800080000ff */
[----:B------:R-:W-:-:S09]  /*0220*/  UISETP.NE.AND UP0, UPT, UR4, URZ, UPT ;  /* 0x000000ff0400728c */ /* 0x000fd2000bf05270 */
[----:B------:R-:W-:Y:S05]  /*0230*/  BRA.U !UP0, `(.L_x_5) ;  /* 0x00000001080c7547 */ /* 0x000fea000b800000 */
[----:B-----5:R-:W-:-:S13]  /*0240*/  ISETP.GE.U32.AND P0, PT, R9, R0, PT ;  /* 0x000000000900720c */ /* 0x020fda0003f06070 */
[----:B------:R-:W-:Y:S05]  /*0250*/  @!P0 BRA `(.L_x_4) ;  /* 0x00000000000c8947 */ /* 0x000fea0003800000 */
[----:B------:R-:W-:Y:S05]  /*0260*/  EXIT ;  /* 0x000000000000794d */ /* 0x000fea0003800000 */
.L_x_5:
[----:B-----5:R-:W-:-:S13]  /*0270*/  ISETP.GT.U32.AND P0, PT, R9, R0, PT ;  /* 0x000000000900720c */ /* 0x020fda0003f04070 */
[----:B------:R-:W-:Y:S05]  /*0280*/  @!P0 EXIT ;  /* 0x000000000000894d */ /* 0x000fea0003800000 */
.L_x_4:
[----:B------:R-:W-:Y:S05]  /*0290*/  BSYNC.RECONVERGENT B0 ;  /* 0x0000000000007941 */ /* 0x000fea0003800200 */
.L_x_1:
[----:B------:R-:W-:Y:S04]  /*02a0*/  STG.E desc[UR6][R2.64], R0 ;  /* 0x0000000002007986 */ /* 0x000fe8000c101906 */
[----:B------:R-:W-:Y:S01]  /*02b0*/  STG.E desc[UR6][R4.64], R9 ;  /* 0x0000000904007986 */ /* 0x000fe2000c101906 */
[----:B------:R-:W-:Y:S05]  /*02c0*/  EXIT ;  /* 0x000000000000794d */ /* 0x000fea0003800000 */
.L_x_6:
        /* <DEDUP_REMOVED lines=11> */
.L_x_8:


//--------------------- .nv.shared.reserved.0     --------------------------
	.section	.nv.shared.reserved.0,"aw",@nobits
	.weak		__nv_reservedSMEM_offset_0_alias
	.size		__nv_reservedSMEM_offset_0_alias, 0, 64
	.other		__nv_reservedSMEM_offset_0_alias,@"STO_CUDA_RESERVED_SHARED STV_DEFAULT"
__nv_reservedSMEM_offset_0_alias:
	.zero		0
	.zero		64


//--------------------- .nv.constant0._Z17bitonic_sort_stepPjjjjb --------------------------
	.section	.nv.constant0._Z17bitonic_sort_stepPjjjjb,"a",@progbits
	.sectionflags	@""
	.align	4
.nv.constant0._Z17bitonic_sort_stepPjjjjb:
	.zero		917


//--------------------- .nv.constant0._Z19bitonic_sort_kernelPjjjjb --------------------------
	.section	.nv.constant0._Z19bitonic_sort_kernelPjjjjb,"a",@progbits
	.sectionflags	@""
	.align	4
.nv.constant0._Z19bitonic_sort_kernelPjjjjb:
	.zero		917


//--------------------- SYMBOLS --------------------------

	.type		.nv.reservedSmem.offset0,@object
	.size		.nv.reservedSmem.offset0,0x4
